//
// Generated by NVIDIA NVVM Compiler
//
// Compiler Build ID: CL-36424714
// Cuda compilation tools, release 13.0, V13.0.88
// Based on NVVM 20.0.0
//

.version 9.0
.target sm_100
.address_size 64

	// .globl	fused_gelu_swish_kernel

.visible .entry fused_gelu_swish_kernel(
	.param .u64 .ptr .align 1 fused_gelu_swish_kernel_param_0,
	.param .u64 .ptr .align 1 fused_gelu_swish_kernel_param_1,
	.param .u32 fused_gelu_swish_kernel_param_2
)
{
	.reg .pred 	%p<4>;
	.reg .b32 	%r<8>;
	.reg .b32 	%f<44>;
	.reg .b64 	%rd<9>;

	ld.param.u64 	%rd1, [fused_gelu_swish_kernel_param_0];
	ld.param.u64 	%rd2, [fused_gelu_swish_kernel_param_1];
	ld.param.u32 	%r2, [fused_gelu_swish_kernel_param_2];
	mov.u32 	%r3, %ctaid.x;
	mov.u32 	%r4, %ntid.x;
	mov.u32 	%r5, %tid.x;
	mad.lo.s32 	%r1, %r3, %r4, %r5;
	setp.ge.s32 	%p1, %r1, %r2;
	@%p1 bra 	$L__BB0_4;
	cvta.to.global.u64 	%rd3, %rd1;
	mul.wide.s32 	%rd4, %r1, 4;
	add.s64 	%rd5, %rd3, %rd4;
	ld.global.nc.f32 	%f1, [%rd5];
	mul.f32 	%f2, %f1, 0f3F3504F3;
	abs.f32 	%f6, %f2;
	setp.ltu.f32 	%p2, %f6, 0f3F8060FE;
	setp.ge.f32 	%p3, %f6, 0f3F8060FE;
	mul.f32 	%f7, %f2, %f2;
	selp.f32 	%f8, %f6, %f7, %p3;
	selp.f32 	%f9, 0f38EB4C3A, 0f38B1E96A, %p3;
	selp.f32 	%f10, 0fBAAE005B, 0fBA574D20, %p3;
	fma.rn.f32 	%f11, %f9, %f8, %f10;
	selp.f32 	%f12, 0f3C09919F, 0f3BAAD5EA, %p3;
	fma.rn.f32 	%f13, %f11, %f8, %f12;
	selp.f32 	%f14, 0fBD24D99A, 0fBCDC1BE7, %p3;
	fma.rn.f32 	%f15, %f13, %f8, %f14;
	selp.f32 	%f16, 0f3E235519, 0f3DE718AF, %p3;
	fma.rn.f32 	%f17, %f15, %f8, %f16;
	selp.f32 	%f18, 0f3F69B4F9, 0fBEC093AC, %p3;
	fma.rn.f32 	%f19, %f17, %f8, %f18;
	selp.f32 	%f20, 0f3F210A14, 0f3E0375D3, %p3;
	fma.rn.f32 	%f21, %f19, %f8, %f20;
	neg.f32 	%f22, %f8;
	selp.f32 	%f23, %f22, %f2, %p3;
	fma.rn.f32 	%f43, %f21, %f23, %f23;
	@%p2 bra 	$L__BB0_3;
	ex2.approx.ftz.f32 	%f24, %f43;
	mov.f32 	%f25, 0f3F800000;
	sub.f32 	%f26, %f25, %f24;
	copysign.f32 	%f43, %f2, %f26;
$L__BB0_3:
	add.f32 	%f27, %f43, 0f3F800000;
	mul.f32 	%f28, %f1, 0f3F000000;
	fma.rn.f32 	%f29, %f1, 0fBBBB989D, 0f3F000000;
	cvt.sat.f32.f32 	%f30, %f29;
	mov.f32 	%f31, 0f4B400001;
	mov.f32 	%f32, 0f437C0000;
	fma.rm.f32 	%f33, %f30, %f32, %f31;
	add.f32 	%f34, %f33, 0fCB40007F;
	neg.f32 	%f35, %f34;
	fma.rn.f32 	%f36, %f1, 0fBFB8AA3B, %f35;
	fma.rn.f32 	%f37, %f1, 0fB2A57060, %f36;
	mov.b32 	%r6, %f33;
	shl.b32 	%r7, %r6, 23;
	mov.b32 	%f38, %r7;
	ex2.approx.ftz.f32 	%f39, %f37;
	fma.rn.f32 	%f40, %f39, %f38, 0f3F800000;
	div.rn.f32 	%f41, %f1, %f40;
	fma.rn.f32 	%f42, %f28, %f27, %f41;
	cvta.to.global.u64 	%rd6, %rd2;
	add.s64 	%rd8, %rd6, %rd4;
	st.global.f32 	[%rd8], %f42;
$L__BB0_4:
	ret;

}


// ===== COMPILED SASS (sm_100) =====

	.target	sm_100

	.elftype	@"ET_EXEC"


//--------------------- .note.nv.tkinfo           --------------------------
	.section	.note.nv.tkinfo,"",@"SHT_NOTE"
	.sectionflags	@"SHF_NOTE_NV_TKINFO"
	.tkinfo
        /*0018*/ 	.word	0x00000002
        /*0030*/ 	.string	""
        /*0030*/ 	.string	"ptxas"
        /*0030*/ 	.string	"Cuda compilation tools, release 13.0, V13.0.88"
        /*0030*/ 	.string	"Build cuda_13.0.r13.0/compiler.36424714_0"
        /*0030*/ 	.string	"-arch sm_100 -m 64 "



//--------------------- .note.nv.cuinfo           --------------------------
	.section	.note.nv.cuinfo,"",@"SHT_NOTE"
	.sectionflags	@"SHF_NOTE_NV_CUINFO"
        /*0018*/ 	.short	0x0002
        /*001a*/ 	.short	0x0064
        /*001c*/ 	.short	0x0082
	.zero		2


//--------------------- .nv.info                  --------------------------
	.section	.nv.info,"",@"SHT_CUDA_INFO"
	.align	4


	//----- nvinfo : EIATTR_REGCOUNT
	.align		4
        /*0000*/ 	.byte	0x04, 0x2f
        /*0002*/ 	.short	(.L_1 - .L_0)
	.align		4
.L_0:
        /*0004*/ 	.word	index@(fused_gelu_swish_kernel)
        /*0008*/ 	.word	0x00000011


	//----- nvinfo : EIATTR_FRAME_SIZE
	.align		4
.L_1:
        /*000c*/ 	.byte	0x04, 0x11
        /*000e*/ 	.short	(.L_3 - .L_2)
	.align		4
.L_2:
        /*0010*/ 	.word	index@($__internal_0_$__cuda_sm3x_div_rn_noftz_f32_slowpath)
        /*0014*/ 	.word	0x00000000


	//----- nvinfo : EIATTR_FRAME_SIZE
	.align		4
.L_3:
        /*0018*/ 	.byte	0x04, 0x11
        /*001a*/ 	.short	(.L_5 - .L_4)
	.align		4
.L_4:
        /*001c*/ 	.word	index@(fused_gelu_swish_kernel)
        /*0020*/ 	.word	0x00000000


	//----- nvinfo : EIATTR_MIN_STACK_SIZE
	.align		4
.L_5:
        /*0024*/ 	.byte	0x04, 0x12
        /*0026*/ 	.short	(.L_7 - .L_6)
	.align		4
.L_6:
        /*0028*/ 	.word	index@(fused_gelu_swish_kernel)
        /*002c*/ 	.word	0x00000000
.L_7:


//--------------------- .nv.compat                --------------------------
	.section	.nv.compat,"",@"SHT_CUDA_COMPAT_INFO"
	.align	4
        /*0000*/ 	.byte	0x02, 0x09, 0x00, 0x00, 0x02, 0x02, 0x01, 0x00, 0x02, 0x05, 0x05, 0x00, 0x03, 0x07, 0x01, 0x01
        /*0010*/ 	.byte	0x02, 0x03, 0x00, 0x00, 0x02, 0x06, 0x01, 0x00, 0x04, 0x0b, 0x08, 0x00, 0x01, 0x00, 0x00, 0x00
        /*0020*/ 	.byte	0x00, 0x00, 0x00, 0x00


//--------------------- .nv.info.fused_gelu_swish_kernel --------------------------
	.section	.nv.info.fused_gelu_swish_kernel,"",@"SHT_CUDA_INFO"
	.sectionflags	@""
	.align	4


	//----- nvinfo : EIATTR_CUDA_API_VERSION
	.align		4
        /*0000*/ 	.byte	0x04, 0x37
        /*0002*/ 	.short	(.L_9 - .L_8)
.L_8:
        /*0004*/ 	.word	0x00000082


	//----- nvinfo : EIATTR_KPARAM_INFO
	.align		4
.L_9:
        /*0008*/ 	.byte	0x04, 0x17
        /*000a*/ 	.short	(.L_11 - .L_10)
.L_10:
        /*000c*/ 	.word	0x00000000
        /*0010*/ 	.short	0x0002
        /*0012*/ 	.short	0x0010
        /*0014*/ 	.byte	0x00, 0xf0, 0x11, 0x00


	//----- nvinfo : EIATTR_KPARAM_INFO
	.align		4
.L_11:
        /*0018*/ 	.byte	0x04, 0x17
        /*001a*/ 	.short	(.L_13 - .L_12)
.L_12:
        /*001c*/ 	.word	0x00000000
        /*0020*/ 	.short	0x0001
        /*0022*/ 	.short	0x0008
        /*0024*/ 	.byte	0x00, 0xf5, 0x21, 0x00


	//----- nvinfo : EIATTR_KPARAM_INFO
	.align		4
.L_13:
        /*0028*/ 	.byte	0x04, 0x17
        /*002a*/ 	.short	(.L_15 - .L_14)
.L_14:
        /*002c*/ 	.word	0x00000000
        /*0030*/ 	.short	0x0000
        /*0032*/ 	.short	0x0000
        /*0034*/ 	.byte	0x00, 0xf5, 0x21, 0x00


	//----- nvinfo : EIATTR_SPARSE_MMA_MASK
	.align		4
.L_15:
        /*0038*/ 	.byte	0x03, 0x50
        /*003a*/ 	.short	0x0000


	//----- nvinfo : EIATTR_MAXREG_COUNT
	.align		4
        /*003c*/ 	.byte	0x03, 0x1b
        /*003e*/ 	.short	0x00ff


	//----- nvinfo : EIATTR_MERCURY_ISA_VERSION
	.align		4
        /*0040*/ 	.byte	0x03, 0x5f
        /*0042*/ 	.short	0x0101


	//----- nvinfo : EIATTR_VRC_CTA_INIT_COUNT
	.align		4
        /*0044*/ 	.byte	0x02, 0x4a
	.zero		1
	.zero		1


	//----- nvinfo : EIATTR_EXIT_INSTR_OFFSETS
	.align		4
        /*0048*/ 	.byte	0x04, 0x1c
        /*004a*/ 	.short	(.L_17 - .L_16)


	//   ....[0]....
.L_16:
        /*004c*/ 	.word	0x00000070


	//   ....[1]....
        /*0050*/ 	.word	0x00000460


	//----- nvinfo : EIATTR_CRS_STACK_SIZE
	.align		4
.L_17:
        /*0054*/ 	.byte	0x04, 0x1e
        /*0056*/ 	.short	(.L_19 - .L_18)
.L_18:
        /*0058*/ 	.word	0x00000000


	//----- nvinfo : EIATTR_CBANK_PARAM_SIZE
	.align		4
.L_19:
        /*005c*/ 	.byte	0x03, 0x19
        /*005e*/ 	.short	0x0014


	//----- nvinfo : EIATTR_PARAM_CBANK
	.align		4
        /*0060*/ 	.byte	0x04, 0x0a
        /*0062*/ 	.short	(.L_21 - .L_20)
	.align		4
.L_20:
        /*0064*/ 	.word	index@(.nv.constant0.fused_gelu_swish_kernel)
        /*0068*/ 	.short	0x0380
        /*006a*/ 	.short	0x0014


	//----- nvinfo : EIATTR_SW_WAR
	.align		4
.L_21:
        /*006c*/ 	.byte	0x04, 0x36
        /*006e*/ 	.short	(.L_23 - .L_22)
.L_22:
        /*0070*/ 	.word	0x00000008
.L_23:


//--------------------- .nv.callgraph             --------------------------
	.section	.nv.callgraph,"",@"SHT_CUDA_CALLGRAPH"
	.align	4
	.sectionentsize	8
	.align		4
        /*0000*/ 	.word	0x00000000
	.align		4
        /*0004*/ 	.word	0xffffffff
	.align		4
        /*0008*/ 	.word	0x00000000
	.align		4
        /*000c*/ 	.word	0xfffffffe
	.align		4
        /*0010*/ 	.word	0x00000000
	.align		4
        /*0014*/ 	.word	0xfffffffd
	.align		4
        /*0018*/ 	.word	0x00000000
	.align		4
        /*001c*/ 	.word	0xfffffffc


//--------------------- .text.fused_gelu_swish_kernel --------------------------
	.section	.text.fused_gelu_swish_kernel,"ax",@progbits
	.align	128
        .global         fused_gelu_swish_kernel
        .type           fused_gelu_swish_kernel,@function
        .size           fused_gelu_swish_kernel,(.L_x_14 - fused_gelu_swish_kernel)
        .other          fused_gelu_swish_kernel,@"STO_CUDA_ENTRY STV_DEFAULT"
fused_gelu_swish_kernel:
.text.fused_gelu_swish_kernel:
[----:B------:R-:W-:Y:S01]  /*0000*/  LDC R1, c[0x0][0x37c] ;  /* 0x0000df00ff017b82 */ /* 0x000fe20000000800 */
[----:B------:R-:W0:Y:S07]  /*0010*/  S2R R3, SR_TID.X ;  /* 0x0000000000037919 */ /* 0x000e2e0000002100 */
[----:B------:R-:W0:Y:S01]  /*0020*/  S2UR UR4, SR_CTAID.X ;  /* 0x00000000000479c3 */ /* 0x000e220000002500 */
[----:B------:R-:W1:Y:S07]  /*0030*/  LDCU UR5, c[0x0][0x390] ;  /* 0x00007200ff0577ac */ /* 0x000e6e0008000800 */
[----:B------:R-:W0:Y:S02]  /*0040*/  LDC R2, c[0x0][0x360] ;  /* 0x0000d800ff027b82 */ /* 0x000e240000000800 */
[----:B0-----:R-:W-:-:S05]  /*0050*/  IMAD R2, R2, UR4, R3 ;  /* 0x0000000402027c24 */ /* 0x001fca000f8e0203 */
[----:B-1----:R-:W-:-:S13]  /*0060*/  ISETP.GE.AND P0, PT, R2, UR5, PT ;  /* 0x0000000502007c0c */ /* 0x002fda000bf06270 */
[----:B------:R-:W-:Y:S05]  /*0070*/  @P0 EXIT ;  /* 0x000000000000094d */ /* 0x000fea0003800000 */
[----:B------:R-:W0:Y:S01]  /*0080*/  LDC.64 R4, c[0x0][0x380] ;  /* 0x0000e000ff047b82 */ /* 0x000e220000000a00 */
[----:B------:R-:W1:Y:S01]  /*0090*/  LDCU.64 UR4, c[0x0][0x358] ;  /* 0x00006b00ff0477ac */ /* 0x000e620008000a00 */
[----:B0-----:R-:W-:-:S05]  /*00a0*/  IMAD.WIDE R4, R2, 0x4, R4 ;  /* 0x0000000402047825 */ /* 0x001fca00078e0204 */
[----:B-1----:R-:W2:Y:S01]  /*00b0*/  LDG.E.CONSTANT R0, desc[UR4][R4.64] ;  /* 0x0000000404007981 */ /* 0x002ea2000c1e9900 */
[----:B------:R-:W-:Y:S02]  /*00c0*/  IMAD.MOV.U32 R3, RZ, RZ, 0x3bbb989d ;  /* 0x3bbb989dff037424 */ /* 0x000fe400078e00ff */
[----:B------:R-:W-:Y:S02]  /*00d0*/  HFMA2 R12, -RZ, RZ, 1.0087890625, -0.000686168670654296875 ;  /* 0x3c09919fff0c7431 */ /* 0x000fe400000001ff */
[----:B------:R-:W-:Y:S01]  /*00e0*/  IMAD.MOV.U32 R6, RZ, RZ, 0x437c0000 ;  /* 0x437c0000ff067424 */ /* 0x000fe200078e00ff */
[----:B------:R-:W-:Y:S01]  /*00f0*/  BSSY.RECONVERGENT B0, `(.L_x_0) ;  /* 0x0000032000007945 */ /* 0x000fe20003800200 */
[----:B------:R-:W-:Y:S02]  /*0100*/  IMAD.MOV.U32 R8, RZ, RZ, 0x38eb4c3a ;  /* 0x38eb4c3aff087424 */ /* 0x000fe400078e00ff */
[----:B------:R-:W-:Y:S02]  /*0110*/  IMAD.MOV.U32 R11, RZ, RZ, 0x3aae005b ;  /* 0x3aae005bff0b7424 */ /* 0x000fe400078e00ff */
[----:B--2---:R-:W-:-:S04]  /*0120*/  FFMA.SAT R3, R0, -R3, 0.5 ;  /* 0x3f00000000037423 */ /* 0x004fc80000002803 */
[----:B------:R-:W-:Y:S01]  /*0130*/  FFMA.RM R9, R3, R6, 12582913 ;  /* 0x4b40000103097423 */ /* 0x000fe20000004006 */
[----:B------:R-:W-:-:S03]  /*0140*/  FMUL R3, R0, 0.70710676908493041992 ;  /* 0x3f3504f300037820 */ /* 0x000fc60000400000 */
[----:B------:R-:W-:Y:S01]  /*0150*/  FADD R7, R9, -12583039 ;  /* 0xcb40007f09077421 */ /* 0x000fe20000000000 */
[C---:B------:R-:W-:Y:S01]  /*0160*/  FMUL R6, R3.reuse, R3 ;  /* 0x0000000303067220 */ /* 0x040fe20000400000 */
[----:B------:R-:W-:Y:S02]  /*0170*/  FSETP.GE.AND P1, PT, |R3|, 1.0029599666595458984, PT ;  /* 0x3f8060fe0300780b */ /* 0x000fe40003f26200 */
[C---:B------:R-:W-:Y:S01]  /*0180*/  FFMA R7, R0.reuse, -1.4426950216293334961, -R7 ;  /* 0xbfb8aa3b00077823 */ /* 0x040fe20000000807 */
[----:B------:R-:W-:Y:S02]  /*0190*/  SHF.L.U32 R9, R9, 0x17, RZ ;  /* 0x0000001709097819 */ /* 0x000fe400000006ff */
[----:B------:R-:W-:Y:S01]  /*01a0*/  FSEL R4, |R3|, R6, P1 ;  /* 0x0000000603047208 */ /* 0x000fe20000800200 */
[----:B------:R-:W-:Y:S01]  /*01b0*/  FFMA R10, R0, -1.925963033500011079e-08, R7 ;  /* 0xb2a57060000a7823 */ /* 0x000fe20000000007 */
[----:B------:R-:W-:Y:S01]  /*01c0*/  FSEL R5, R8, 8.4834944573231041431e-05, P1 ;  /* 0x38b1e96a08057808 */ /* 0x000fe20000800000 */
[----:B------:R-:W-:Y:S01]  /*01d0*/  IMAD.MOV.U32 R8, RZ, RZ, 0x3d24d99a ;  /* 0x3d24d99aff087424 */ /* 0x000fe200078e00ff */
[----:B------:R-:W-:-:S02]  /*01e0*/  FSEL R7, -R11, -0.00082130916416645050049, P1 ;  /* 0xba574d200b077808 */ /* 0x000fc40000800100 */
[----:B------:R-:W-:Y:S01]  /*01f0*/  FSEL R6, R12, 0.0052134888246655464172, P1 ;  /* 0x3baad5ea0c067808 */ /* 0x000fe20000800000 */
[----:B------:R-:W0:Y:S01]  /*0200*/  MUFU.EX2 R10, R10 ;  /* 0x0000000a000a7308 */ /* 0x000e220000000800 */
[----:B------:R-:W-:Y:S01]  /*0210*/  FSEL R8, -R8, -0.026868773624300956726, P1 ;  /* 0xbcdc1be708087808 */ /* 0x000fe20000800100 */
[----:B------:R-:W-:Y:S01]  /*0220*/  FFMA R5, R4, R5, R7 ;  /* 0x0000000504057223 */ /* 0x000fe20000000007 */
[----:B------:R-:W-:-:S03]  /*0230*/  IMAD.MOV.U32 R7, RZ, RZ, 0x3e235519 ;  /* 0x3e235519ff077424 */ /* 0x000fc600078e00ff */
[C---:B------:R-:W-:Y:S01]  /*0240*/  FFMA R5, R4.reuse, R5, R6 ;  /* 0x0000000504057223 */ /* 0x040fe20000000006 */
[----:B------:R-:W-:Y:S01]  /*0250*/  IMAD.MOV.U32 R6, RZ, RZ, 0x3f69b4f9 ;  /* 0x3f69b4f9ff067424 */ /* 0x000fe200078e00ff */
[----:B------:R-:W-:Y:S02]  /*0260*/  FSEL R7, R7, 0.11284004896879196167, P1 ;  /* 0x3de718af07077808 */ /* 0x000fe40000800000 */
[----:B------:R-:W-:Y:S01]  /*0270*/  FFMA R5, R4, R5, R8 ;  /* 0x0000000504057223 */ /* 0x000fe20000000008 */
[----:B------:R-:W-:Y:S01]  /*0280*/  IMAD.MOV.U32 R8, RZ, RZ, 0x3f210a14 ;  /* 0x3f210a14ff087424 */ /* 0x000fe200078e00ff */
[----:B------:R-:W-:Y:S02]  /*0290*/  FSEL R6, R6, -0.37612664699554443359, P1 ;  /* 0xbec093ac06067808 */ /* 0x000fe40000800000 */
[----:B------:R-:W-:Y:S02]  /*02a0*/  FFMA R7, R4, R5, R7 ;  /* 0x0000000504077223 */ /* 0x000fe40000000007 */
[----:B------:R-:W-:Y:S01]  /*02b0*/  FSEL R8, R8, 0.12837915122509002686, P1 ;  /* 0x3e0375d308087808 */ /* 0x000fe20000800000 */
[----:B0-----:R-:W-:Y:S01]  /*02c0*/  FFMA R5, R9, R10, 1 ;  /* 0x3f80000009057423 */ /* 0x001fe2000000000a */
[C---:B------:R-:W-:Y:S01]  /*02d0*/  FFMA R7, R4.reuse, R7, R6 ;  /* 0x0000000704077223 */ /* 0x040fe20000000006 */
[----:B------:R-:W-:-:S02]  /*02e0*/  FSEL R6, -R4, R3, P1 ;  /* 0x0000000304067208 */ /* 0x000fc40000800100 */
[----:B------:R-:W0:Y:S01]  /*02f0*/  MUFU.RCP R10, R5 ;  /* 0x00000005000a7308 */ /* 0x000e220000001000 */
[----:B------:R-:W-:-:S04]  /*0300*/  FFMA R7, R4, R7, R8 ;  /* 0x0000000704077223 */ /* 0x000fc80000000008 */
[----:B------:R-:W-:-:S03]  /*0310*/  FFMA R6, R7, R6, R6 ;  /* 0x0000000607067223 */ /* 0x000fc60000000006 */
[----:B------:R-:W-:Y:S08]  /*0320*/  FCHK P0, R0, R5 ;  /* 0x0000000500007302 */ /* 0x000ff00000000000 */
[----:B------:R-:W1:Y:S01]  /*0330*/  @P1 MUFU.EX2 R4, R6 ;  /* 0x0000000600041308 */ /* 0x000e620000000800 */
[----:B0-----:R-:W-:-:S04]  /*0340*/  FFMA R7, -R5, R10, 1 ;  /* 0x3f80000005077423 */ /* 0x001fc8000000010a */
[----:B------:R-:W-:-:S04]  /*0350*/  FFMA R7, R10, R7, R10 ;  /* 0x000000070a077223 */ /* 0x000fc8000000000a */
[----:B------:R-:W-:-:S04]  /*0360*/  FFMA R8, R0, R7, RZ ;  /* 0x0000000700087223 */ /* 0x000fc800000000ff */
[----:B------:R-:W-:Y:S01]  /*0370*/  FFMA R9, -R5, R8, R0 ;  /* 0x0000000805097223 */ /* 0x000fe20000000100 */
[----:B-1----:R-:W-:-:S03]  /*0380*/  @P1 FADD R4, -R4, 1 ;  /* 0x3f80000004041421 */ /* 0x002fc60000000100 */
[----:B------:R-:W-:Y:S02]  /*0390*/  FFMA R10, R7, R9, R8 ;  /* 0x00000009070a7223 */ /* 0x000fe40000000008 */
[----:B------:R-:W-:Y:S01]  /*03a0*/  @P1 LOP3.LUT R6, R4, 0x80000000, R3, 0xb8, !PT ;  /* 0x8000000004061812 */ /* 0x000fe200078eb803 */
[----:B------:R-:W-:-:S04]  /*03b0*/  FMUL R4, R0, 0.5 ;  /* 0x3f00000000047820 */ /* 0x000fc80000400000 */
[----:B------:R-:W-:Y:S01]  /*03c0*/  FADD R7, R6, 1 ;  /* 0x3f80000006077421 */ /* 0x000fe20000000000 */
[----:B------:R-:W-:Y:S06]  /*03d0*/  @!P0 BRA `(.L_x_1) ;  /* 0x00000000000c8947 */ /* 0x000fec0003800000 */
[----:B------:R-:W-:-:S07]  /*03e0*/  MOV R6, 0x400 ;  /* 0x0000040000067802 */ /* 0x000fce0000000f00 */
[----:B------:R-:W-:Y:S05]  /*03f0*/  CALL.REL.NOINC `($__internal_0_$__cuda_sm3x_div_rn_noftz_f32_slowpath) ;  /* 0x00000000001c7944 */ /* 0x000fea0003c00000 */
[----:B------:R-:W-:-:S07]  /*0400*/  IMAD.MOV.U32 R10, RZ, RZ, R0 ;  /* 0x000000ffff0a7224 */ /* 0x000fce00078e0000 */
.L_x_1:
[----:B------:R-:W-:Y:S05]  /*0410*/  BSYNC.RECONVERGENT B0 ;  /* 0x0000000000007941 */ /* 0x000fea0003800200 */
.L_x_0:
[----:B------:R-:W0:Y:S01]  /*0420*/  LDC.64 R8, c[0x0][0x388] ;  /* 0x0000e200ff087b82 */ /* 0x000e220000000a00 */
[----:B------:R-:W-:Y:S01]  /*0430*/  FFMA R7, R7, R4, R10 ;  /* 0x0000000407077223 */ /* 0x000fe2000000000a */
[----:B0-----:R-:W-:-:S05]  /*0440*/  IMAD.WIDE R2, R2, 0x4, R8 ;  /* 0x0000000402027825 */ /* 0x001fca00078e0208 */
[----:B------:R-:W-:Y:S01]  /*0450*/  STG.E desc[UR4][R2.64], R7 ;  /* 0x0000000702007986 */ /* 0x000fe2000c101904 */
[----:B------:R-:W-:Y:S05]  /*0460*/  EXIT ;  /* 0x000000000000794d */ /* 0x000fea0003800000 */
        .weak           $__internal_0_$__cuda_sm3x_div_rn_noftz_f32_slowpath
        .type           $__internal_0_$__cuda_sm3x_div_rn_noftz_f32_slowpath,@function
        .size           $__internal_0_$__cuda_sm3x_div_rn_noftz_f32_slowpath,(.L_x_14 - $__internal_0_$__cuda_sm3x_div_rn_noftz_f32_slowpath)
$__internal_0_$__cuda_sm3x_div_rn_noftz_f32_slowpath:
[----:B------:R-:W-:Y:S01]  /*0470*/  SHF.R.U32.HI R8, RZ, 0x17, R5 ;  /* 0x00000017ff087819 */ /* 0x000fe20000011605 */
[----:B------:R-:W-:Y:S01]  /*0480*/  BSSY.RECONVERGENT B1, `(.L_x_2) ;  /* 0x0000064000017945 */ /* 0x000fe20003800200 */
[--C-:B------:R-:W-:Y:S01]  /*0490*/  SHF.R.U32.HI R3, RZ, 0x17, R0.reuse ;  /* 0x00000017ff037819 */ /* 0x100fe20000011600 */
[----:B------:R-:W-:Y:S01]  /*04a0*/  IMAD.MOV.U32 R11, RZ, RZ, R0 ;  /* 0x000000ffff0b7224 */ /* 0x000fe200078e0000 */
[----:B------:R-:W-:Y:S02]  /*04b0*/  LOP3.LUT R10, R8, 0xff, RZ, 0xc0, !PT ;  /* 0x000000ff080a7812 */ /* 0x000fe400078ec0ff */
[----:B------:R-:W-:-:S03]  /*04c0*/  LOP3.LUT R9, R3, 0xff, RZ, 0xc0, !PT ;  /* 0x000000ff03097812 */ /* 0x000fc600078ec0ff */
[----:B------:R-:W-:Y:S01]  /*04d0*/  VIADD R13, R10, 0xffffffff ;  /* 0xffffffff0a0d7836 */ /* 0x000fe20000000000 */
[----:B------:R-:W-:-:S04]  /*04e0*/  IADD3 R12, PT, PT, R9, -0x1, RZ ;  /* 0xffffffff090c7810 */ /* 0x000fc80007ffe0ff */
[----:B------:R-:W-:-:S04]  /*04f0*/  ISETP.GT.U32.AND P0, PT, R13, 0xfd, PT ;  /* 0x000000fd0d00780c */ /* 0x000fc80003f04070 */
[----:B------:R-:W-:-:S13]  /*0500*/  ISETP.GT.U32.OR P0, PT, R12, 0xfd, P0 ;  /* 0x000000fd0c00780c */ /* 0x000fda0000704470 */
[----:B------:R-:W-:Y:S01]  /*0510*/  @!P0 IMAD.MOV.U32 R8, RZ, RZ, RZ ;  /* 0x000000ffff088224 */ /* 0x000fe200078e00ff */
[----:B------:R-:W-:Y:S06]  /*0520*/  @!P0 BRA `(.L_x_3) ;  /* 0x0000000000608947 */ /* 0x000fec0003800000 */
[----:B------:R-:W-:Y:S01]  /*0530*/  FSETP.GTU.FTZ.AND P0, PT, |R0|, +INF , PT ;  /* 0x7f8000000000780b */ /* 0x000fe20003f1c200 */
[----:B------:R-:W-:Y:S01]  /*0540*/  IMAD.MOV.U32 R3, RZ, RZ, R5 ;  /* 0x000000ffff037224 */ /* 0x000fe200078e0005 */
[----:B------:R-:W-:-:S04]  /*0550*/  FSETP.GTU.FTZ.AND P1, PT, |R5|, +INF , PT ;  /* 0x7f8000000500780b */ /* 0x000fc80003f3c200 */
[----:B------:R-:W-:-:S13]  /*0560*/  PLOP3.LUT P0, PT, P0, P1, PT, 0xf8, 0x8f ;  /* 0x00000000008f781c */ /* 0x000fda0000703f70 */
[----:B------:R-:W-:Y:S05]  /*0570*/  @P0 BRA `(.L_x_4) ;  /* 0x00000004004c0947 */ /* 0x000fea0003800000 */
[----:B------:R-:W-:-:S13]  /*0580*/  LOP3.LUT P0, RZ, R5, 0x7fffffff, R11, 0xc8, !PT ;  /* 0x7fffffff05ff7812 */ /* 0x000fda000780c80b */
[----:B------:R-:W-:Y:S05]  /*0590*/  @!P0 BRA `(.L_x_5) ;  /* 0x00000004003c8947 */ /* 0x000fea0003800000 */
[C---:B------:R-:W-:Y:S02]  /*05a0*/  FSETP.NEU.FTZ.AND P2, PT, |R0|.reuse, +INF , PT ;  /* 0x7f8000000000780b */ /* 0x040fe40003f5d200 */
[----:B------:R-:W-:Y:S02]  /*05b0*/  FSETP.NEU.FTZ.AND P1, PT, |R3|, +INF , PT ;  /* 0x7f8000000300780b */ /* 0x000fe40003f3d200 */
[----:B------:R-:W-:-:S11]  /*05c0*/  FSETP.NEU.FTZ.AND P0, PT, |R0|, +INF , PT ;  /* 0x7f8000000000780b */ /* 0x000fd60003f1d200 */
[----:B------:R-:W-:Y:S05]  /*05d0*/  @!P1 BRA !P2, `(.L_x_5) ;  /* 0x00000004002c9947 */ /* 0x000fea0005000000 */
[----:B------:R-:W-:-:S04]  /*05e0*/  LOP3.LUT P2, RZ, R11, 0x7fffffff, RZ, 0xc0, !PT ;  /* 0x7fffffff0bff7812 */ /* 0x000fc8000784c0ff */
[----:B------:R-:W-:-:S13]  /*05f0*/  PLOP3.LUT P1, PT, P1, P2, PT, 0x2f, 0xf2 ;  /* 0x0000000000f2781c */ /* 0x000fda0000f24577 */
[----:B------:R-:W-:Y:S05]  /*0600*/  @P1 BRA `(.L_x_6) ;  /* 0x0000000400181947 */ /* 0x000fea0003800000 */
[----:B------:R-:W-:-:S04]  /*0610*/  LOP3.LUT P1, RZ, R5, 0x7fffffff, RZ, 0xc0, !PT ;  /* 0x7fffffff05ff7812 */ /* 0x000fc8000782c0ff */
[----:B------:R-:W-:-:S13]  /*0620*/  PLOP3.LUT P0, PT, P0, P1, PT, 0x2f, 0xf2 ;  /* 0x0000000000f2781c */ /* 0x000fda0000702577 */
[----:B------:R-:W-:Y:S05]  /*0630*/  @P0 BRA `(.L_x_7) ;  /* 0x0000000400000947 */ /* 0x000fea0003800000 */
[----:B------:R-:W-:Y:S02]  /*0640*/  ISETP.GE.AND P0, PT, R12, RZ, PT ;  /* 0x000000ff0c00720c */ /* 0x000fe40003f06270 */
[----:B------:R-:W-:-:S11]  /*0650*/  ISETP.GE.AND P1, PT, R13, RZ, PT ;  /* 0x000000ff0d00720c */ /* 0x000fd60003f26270 */
[----:B------:R-:W-:Y:S01]  /*0660*/  @P0 MOV R8, RZ ;  /* 0x000000ff00080202 */ /* 0x000fe20000000f00 */
[----:B------:R-:W-:Y:S02]  /*0670*/  @!P0 IMAD.MOV.U32 R8, RZ, RZ, -0x40 ;  /* 0xffffffc0ff088424 */ /* 0x000fe400078e00ff */
[----:B------:R-:W-:Y:S01]  /*0680*/  @!P0 FFMA R11, R0, 1.84467440737095516160e+19, RZ ;  /* 0x5f800000000b8823 */ /* 0x000fe200000000ff */
[----:B------:R-:W-:Y:S01]  /*0690*/  @!P1 FFMA R5, R3, 1.84467440737095516160e+19, RZ ;  /* 0x5f80000003059823 */ /* 0x000fe200000000ff */
[----:B------:R-:W-:-:S07]  /*06a0*/  @!P1 VIADD R8, R8, 0x40 ;  /* 0x0000004008089836 */ /* 0x000fce0000000000 */
.L_x_3:
[----:B------:R-:W-:Y:S01]  /*06b0*/  LEA R0, R10, 0xc0800000, 0x17 ;  /* 0xc08000000a007811 */ /* 0x000fe200078eb8ff */
[----:B------:R-:W-:Y:S01]  /*06c0*/  BSSY.RECONVERGENT B2, `(.L_x_8) ;  /* 0x0000036000027945 */ /* 0x000fe20003800200 */
[----:B------:R-:W-:-:S03]  /*06d0*/  IADD3 R9, PT, PT, R9, -0x7f, RZ ;  /* 0xffffff8109097810 */ /* 0x000fc60007ffe0ff */
[----:B------:R-:W-:Y:S02]  /*06e0*/  IMAD.IADD R5, R5, 0x1, -R0 ;  /* 0x0000000105057824 */ /* 0x000fe400078e0a00 */
[C---:B------:R-:W-:Y:S01]  /*06f0*/  IMAD R0, R9.reuse, -0x800000, R11 ;  /* 0xff80000009007824 */ /* 0x040fe200078e020b */
[----:B------:R-:W-:Y:S01]  /*0700*/  IADD3 R9, PT, PT, R9, 0x7f, -R10 ;  /* 0x0000007f09097810 */ /* 0x000fe20007ffe80a */
[----:B------:R-:W0:Y:S01]  /*0710*/  MUFU.RCP R3, R5 ;  /* 0x0000000500037308 */ /* 0x000e220000001000 */
[----:B------:R-:W-:-:S03]  /*0720*/  FADD.FTZ R13, -R5, -RZ ;  /* 0x800000ff050d7221 */ /* 0x000fc60000010100 */
[----:B------:R-:W-:Y:S02]  /*0730*/  IMAD.IADD R9, R9, 0x1, R8 ;  /* 0x0000000109097824 */ /* 0x000fe400078e0208 */
[----:B0-----:R-:W-:-:S04]  /*0740*/  FFMA R12, R3, R13, 1 ;  /* 0x3f800000030c7423 */ /* 0x001fc8000000000d */
[----:B------:R-:W-:-:S04]  /*0750*/  FFMA R14, R3, R12, R3 ;  /* 0x0000000c030e7223 */ /* 0x000fc80000000003 */
[----:B------:R-:W-:-:S04]  /*0760*/  FFMA R3, R0, R14, RZ ;  /* 0x0000000e00037223 */ /* 0x000fc800000000ff */
[----:B------:R-:W-:-:S04]  /*0770*/  FFMA R12, R13, R3, R0 ;  /* 0x000000030d0c7223 */ /* 0x000fc80000000000 */
[----:B------:R-:W-:-:S04]  /*0780*/  FFMA R11, R14, R12, R3 ;  /* 0x0000000c0e0b7223 */ /* 0x000fc80000000003 */
[----:B------:R-:W-:-:S04]  /*0790*/  FFMA R12, R13, R11, R0 ;  /* 0x0000000b0d0c7223 */ /* 0x000fc80000000000 */
[----:B------:R-:W-:-:S05]  /*07a0*/  FFMA R0, R14, R12, R11 ;  /* 0x0000000c0e007223 */ /* 0x000fca000000000b */
[----:B------:R-:W-:-:S04]  /*07b0*/  SHF.R.U32.HI R3, RZ, 0x17, R0 ;  /* 0x00000017ff037819 */ /* 0x000fc80000011600 */
[----:B------:R-:W-:-:S05]  /*07c0*/  LOP3.LUT R3, R3, 0xff, RZ, 0xc0, !PT ;  /* 0x000000ff03037812 */ /* 0x000fca00078ec0ff */
[----:B------:R-:W-:-:S04]  /*07d0*/  IMAD.IADD R13, R3, 0x1, R9 ;  /* 0x00000001030d7824 */ /* 0x000fc800078e0209 */
[----:B------:R-:W-:-:S05]  /*07e0*/  VIADD R3, R13, 0xffffffff ;  /* 0xffffffff0d037836 */ /* 0x000fca0000000000 */
[----:B------:R-:W-:-:S13]  /*07f0*/  ISETP.GE.U32.AND P0, PT, R3, 0xfe, PT ;  /* 0x000000fe0300780c */ /* 0x000fda0003f06070 */
[----:B------:R-:W-:Y:S05]  /*0800*/  @!P0 BRA `(.L_x_9) ;  /* 0x0000000000808947 */ /* 0x000fea0003800000 */
[----:B------:R-:W-:-:S13]  /*0810*/  ISETP.GT.AND P0, PT, R13, 0xfe, PT ;  /* 0x000000fe0d00780c */ /* 0x000fda0003f04270 */
[----:B------:R-:W-:Y:S05]  /*0820*/  @P0 BRA `(.L_x_10) ;  /* 0x00000000006c0947 */ /* 0x000fea0003800000 */
[----:B------:R-:W-:-:S13]  /*0830*/  ISETP.GE.AND P0, PT, R13, 0x1, PT ;  /* 0x000000010d00780c */ /* 0x000fda0003f06270 */
[----:B------:R-:W-:Y:S05]  /*0840*/  @P0 BRA `(.L_x_11) ;  /* 0x0000000000740947 */ /* 0x000fea0003800000 */
[----:B------:R-:W-:Y:S02]  /*0850*/  ISETP.GE.AND P0, PT, R13, -0x18, PT ;  /* 0xffffffe80d00780c */ /* 0x000fe40003f06270 */
[----:B------:R-:W-:-:S11]  /*0860*/  LOP3.LUT R0, R0, 0x80000000, RZ, 0xc0, !PT ;  /* 0x8000000000007812 */ /* 0x000fd600078ec0ff */
[----:B------:R-:W-:Y:S05]  /*0870*/  @!P0 BRA `(.L_x_11) ;  /* 0x0000000000688947 */ /* 0x000fea0003800000 */
[CCC-:B------:R-:W-:Y:S01]  /*0880*/  FFMA.RZ R3, R14.reuse, R12.reuse, R11.reuse ;  /* 0x0000000c0e037223 */ /* 0x1c0fe2000000c00b */
[C---:B------:R-:W-:Y:S01]  /*0890*/  IADD3 R10, PT, PT, R13.reuse, 0x20, RZ ;  /* 0x000000200d0a7810 */ /* 0x040fe20007ffe0ff */
[CC--:B------:R-:W-:Y:S01]  /*08a0*/  FFMA.RM R8, R14.reuse, R12.reuse, R11 ;  /* 0x0000000c0e087223 */ /* 0x0c0fe2000000400b */
[----:B------:R-:W-:Y:S01]  /*08b0*/  IMAD.MOV R9, RZ, RZ, -R13 ;  /* 0x000000ffff097224 */ /* 0x000fe200078e0a0d */
[----:B------:R-:W-:Y:S02]  /*08c0*/  ISETP.NE.AND P2, PT, R13, RZ, PT ;  /* 0x000000ff0d00720c */ /* 0x000fe40003f45270 */
[----:B------:R-:W-:Y:S01]  /*08d0*/  LOP3.LUT R5, R3, 0x7fffff, RZ, 0xc0, !PT ;  /* 0x007fffff03057812 */ /* 0x000fe200078ec0ff */
[----:B------:R-:W-:Y:S01]  /*08e0*/  FFMA.RP R3, R14, R12, R11 ;  /* 0x0000000c0e037223 */ /* 0x000fe2000000800b */
[----:B------:R-:W-:Y:S02]  /*08f0*/  ISETP.NE.AND P1, PT, R13, RZ, PT ;  /* 0x000000ff0d00720c */ /* 0x000fe40003f25270 */
[----:B------:R-:W-:-:S02]  /*0900*/  LOP3.LUT R5, R5, 0x800000, RZ, 0xfc, !PT ;  /* 0x0080000005057812 */ /* 0x000fc400078efcff */
[----:B------:R-:W-:Y:S02]  /*0910*/  FSETP.NEU.FTZ.AND P0, PT, R3, R8, PT ;  /* 0x000000080300720b */ /* 0x000fe40003f1d000 */
[----:B------:R-:W-:Y:S02]  /*0920*/  SHF.L.U32 R10, R5, R10, RZ ;  /* 0x0000000a050a7219 */ /* 0x000fe400000006ff */
[----:B------:R-:W-:Y:S02]  /*0930*/  SEL R8, R9, RZ, P2 ;  /* 0x000000ff09087207 */ /* 0x000fe40001000000 */
[----:B------:R-:W-:Y:S02]  /*0940*/  ISETP.NE.AND P1, PT, R10, RZ, P1 ;  /* 0x000000ff0a00720c */ /* 0x000fe40000f25270 */
[----:B------:R-:W-:Y:S02]  /*0950*/  SHF.R.U32.HI R8, RZ, R8, R5 ;  /* 0x00000008ff087219 */ /* 0x000fe40000011605 */
[----:B------:R-:W-:-:S02]  /*0960*/  PLOP3.LUT P0, PT, P0, P1, PT, 0xf8, 0x8f ;  /* 0x00000000008f781c */ /* 0x000fc40000703f70 */
[----:B------:R-:W-:Y:S02]  /*0970*/  SHF.R.U32.HI R10, RZ, 0x1, R8 ;  /* 0x00000001ff0a7819 */ /* 0x000fe40000011608 */
[----:B------:R-:W-:-:S04]  /*0980*/  SEL R3, RZ, 0x1, !P0 ;  /* 0x00000001ff037807 */ /* 0x000fc80004000000 */
[----:B------:R-:W-:-:S04]  /*0990*/  LOP3.LUT R3, R3, 0x1, R10, 0xf8, !PT ;  /* 0x0000000103037812 */ /* 0x000fc800078ef80a */
[----:B------:R-:W-:-:S05]  /*09a0*/  LOP3.LUT R3, R3, R8, RZ, 0xc0, !PT ;  /* 0x0000000803037212 */ /* 0x000fca00078ec0ff */
[----:B------:R-:W-:-:S05]  /*09b0*/  IMAD.IADD R3, R10, 0x1, R3 ;  /* 0x000000010a037824 */ /* 0x000fca00078e0203 */
[----:B------:R-:W-:Y:S01]  /*09c0*/  LOP3.LUT R0, R3, R0, RZ, 0xfc, !PT ;  /* 0x0000000003007212 */ /* 0x000fe200078efcff */
[----:B------:R-:W-:Y:S06]  /*09d0*/  BRA `(.L_x_11) ;  /* 0x0000000000107947 */ /* 0x000fec0003800000 */
.L_x_10:
[----:B------:R-:W-:-:S04]  /*09e0*/  LOP3.LUT R0, R0, 0x80000000, RZ, 0xc0, !PT ;  /* 0x8000000000007812 */ /* 0x000fc800078ec0ff */
[----:B------:R-:W-:Y:S01]  /*09f0*/  LOP3.LUT R0, R0, 0x7f800000, RZ, 0xfc, !PT ;  /* 0x7f80000000007812 */ /* 0x000fe200078efcff */
[----:B------:R-:W-:Y:S06]  /*0a00*/  BRA `(.L_x_11) ;  /* 0x0000000000047947 */ /* 0x000fec0003800000 */
.L_x_9:
[----:B------:R-:W-:-:S07]  /*0a10*/  IMAD R0, R9, 0x800000, R0 ;  /* 0x0080000009007824 */ /* 0x000fce00078e0200 */
.L_x_11:
[----:B------:R-:W-:Y:S05]  /*0a20*/  BSYNC.RECONVERGENT B2 ;  /* 0x0000000000027941 */ /* 0x000fea0003800200 */
.L_x_8:
[----:B------:R-:W-:Y:S05]  /*0a30*/  BRA `(.L_x_12) ;  /* 0x0000000000207947 */ /* 0x000fea0003800000 */
.L_x_7:
[----:B------:R-:W-:-:S04]  /*0a40*/  LOP3.LUT R0, R5, 0x80000000, R11, 0x48, !PT ;  /* 0x8000000005007812 */ /* 0x000fc800078e480b */
[----:B------:R-:W-:Y:S01]  /*0a50*/  LOP3.LUT R0, R0, 0x7f800000, RZ, 0xfc, !PT ;  /* 0x7f80000000007812 */ /* 0x000fe200078efcff */
[----:B------:R-:W-:Y:S06]  /*0a60*/  BRA `(.L_x_12) ;  /* 0x0000000000147947 */ /* 0x000fec0003800000 */
.L_x_6:
[----:B------:R-:W-:Y:S01]  /*0a70*/  LOP3.LUT R0, R5, 0x80000000, R11, 0x48, !PT ;  /* 0x8000000005007812 */ /* 0x000fe200078e480b */
[----:B------:R-:W-:Y:S06]  /*0a80*/  BRA `(.L_x_12) ;  /* 0x00000000000c7947 */ /* 0x000fec0003800000 */
.L_x_5:
[----:B------:R-:W0:Y:S01]  /*0a90*/  MUFU.RSQ R0, -QNAN ;  /* 0xffc0000000007908 */ /* 0x000e220000001400 */
[----:B------:R-:W-:Y:S05]  /*0aa0*/  BRA `(.L_x_12) ;  /* 0x0000000000047947 */ /* 0x000fea0003800000 */
.L_x_4:
[----:B------:R-:W-:-:S07]  /*0ab0*/  FADD.FTZ R0, R0, R3 ;  /* 0x0000000300007221 */ /* 0x000fce0000010000 */
.L_x_12:
[----:B------:R-:W-:Y:S05]  /*0ac0*/  BSYNC.RECONVERGENT B1 ;  /* 0x0000000000017941 */ /* 0x000fea0003800200 */
.L_x_2:
[----:B------:R-:W-:Y:S01]  /*0ad0*/  MOV R8, R6 ;  /* 0x0000000600087202 */ /* 0x000fe20000000f00 */
[----:B------:R-:W-:-:S04]  /*0ae0*/  IMAD.MOV.U32 R9, RZ, RZ, 0x0 ;  /* 0x00000000ff097424 */ /* 0x000fc800078e00ff */
[----:B0-----:R-:W-:Y:S05]  /*0af0*/  RET.REL.NODEC R8 `(fused_gelu_swish_kernel) ;  /* 0xfffffff408407950 */ /* 0x001fea0003c3ffff */
.L_x_13:
[----:B------:R-:W-:-:S00]  /*0b00*/  BRA `(.L_x_13) ;  /* 0xfffffffc00fc7947 */ /* 0x000fc0000383ffff */
[----:B------:R-:W-:-:S00]  /*0b10*/  NOP ;  /* 0x0000000000007918 */ /* 0x000fc00000000000 */
        /* <DEDUP_REMOVED lines=14> */
.L_x_14:


//--------------------- .nv.shared.reserved.0     --------------------------
	.section	.nv.shared.reserved.0,"aw",@nobits
	.weak		__nv_reservedSMEM_offset_0_alias
	.size		__nv_reservedSMEM_offset_0_alias, 0, 64
	.other		__nv_reservedSMEM_offset_0_alias,@"STO_CUDA_RESERVED_SHARED STV_DEFAULT"
__nv_reservedSMEM_offset_0_alias:
	.zero		0
	.zero		64


//--------------------- .nv.constant0.fused_gelu_swish_kernel --------------------------
	.section	.nv.constant0.fused_gelu_swish_kernel,"a",@progbits
	.sectionflags	@""
	.align	4
.nv.constant0.fused_gelu_swish_kernel:
	.zero		916


//--------------------- SYMBOLS --------------------------

	.type		.nv.reservedSmem.offset0,@object
	.size		.nv.reservedSmem.offset0,0x4
